	.headerflags	@"EF_CUDA_TEXMODE_UNIFIED EF_CUDA_64BIT_ADDRESS EF_CUDA_ACCELERATORS EF_CUDA_SM90 EF_CUDA_VIRTUAL_SM(EF_CUDA_SM90)"
	.elftype	@"ET_EXEC"


//--------------------- .nv.info                  --------------------------
	.section	.nv.info,"",@"SHT_CUDA_INFO"
	.align	4


	//----- nvinfo : EIATTR_REGCOUNT
	.align		4
        /*0000*/ 	.byte	0x04, 0x2f
        /*0002*/ 	.short	(.L_1 - .L_0)
	.align		4
.L_0:
        /*0004*/ 	.word	index@(triton_poi_fused_replication_pad1d_6)
        /*0008*/ 	.word	0x0000000e


	//----- nvinfo : EIATTR_MIN_STACK_SIZE
	.align		4
.L_1:
        /*000c*/ 	.byte	0x04, 0x12
        /*000e*/ 	.short	(.L_3 - .L_2)
	.align		4
.L_2:
        /*0010*/ 	.word	index@(triton_poi_fused_replication_pad1d_6)
        /*0014*/ 	.word	0x00000000


	//----- nvinfo : EIATTR_FRAME_SIZE
	.align		4
.L_3:
        /*0018*/ 	.byte	0x04, 0x11
        /*001a*/ 	.short	(.L_5 - .L_4)
	.align		4
.L_4:
        /*001c*/ 	.word	index@(triton_poi_fused_replication_pad1d_6)
        /*0020*/ 	.word	0x00000000


	//----- nvinfo : EIATTR_MIN_STACK_SIZE
	.align		4
.L_5:
        /*0024*/ 	.byte	0x04, 0x12
        /*0026*/ 	.short	(.L_7 - .L_6)
	.align		4
.L_6:
        /*0028*/ 	.word	index@(triton_poi_fused_replication_pad1d_6)
        /*002c*/ 	.word	0x00000000
.L_7:


//--------------------- .nv.info.triton_poi_fused_replication_pad1d_6 --------------------------
	.section	.nv.info.triton_poi_fused_replication_pad1d_6,"",@"SHT_CUDA_INFO"
	.sectionflags	@""
	.align	4


	//----- nvinfo : EIATTR_CUDA_API_VERSION
	.align		4
        /*0000*/ 	.byte	0x04, 0x37
        /*0002*/ 	.short	(.L_9 - .L_8)
.L_8:
        /*0004*/ 	.word	0x0000007c


	//----- nvinfo : EIATTR_KPARAM_INFO
	.align		4
.L_9:
        /*0008*/ 	.byte	0x04, 0x17
        /*000a*/ 	.short	(.L_11 - .L_10)
.L_10:
        /*000c*/ 	.word	0x00000000
        /*0010*/ 	.short	0x0002
        /*0012*/ 	.short	0x0010
        /*0014*/ 	.byte	0x00, 0xf0, 0x11, 0x00


	//----- nvinfo : EIATTR_KPARAM_INFO
	.align		4
.L_11:
        /*0018*/ 	.byte	0x04, 0x17
        /*001a*/ 	.short	(.L_13 - .L_12)
.L_12:
        /*001c*/ 	.word	0x00000000
        /*0020*/ 	.short	0x0001
        /*0022*/ 	.short	0x0008
        /*0024*/ 	.byte	0x00, 0xf4, 0x21, 0x00


	//----- nvinfo : EIATTR_KPARAM_INFO
	.align		4
.L_13:
        /*0028*/ 	.byte	0x04, 0x17
        /*002a*/ 	.short	(.L_15 - .L_14)
.L_14:
        /*002c*/ 	.word	0x00000000
        /*0030*/ 	.short	0x0000
        /*0032*/ 	.short	0x0000
        /*0034*/ 	.byte	0x00, 0xf4, 0x21, 0x00


	//----- nvinfo : EIATTR_SPARSE_MMA_MASK
	.align		4
.L_15:
        /*0038*/ 	.byte	0x03, 0x50
        /*003a*/ 	.short	0x0000


	//----- nvinfo : EIATTR_MAXREG_COUNT
	.align		4
        /*003c*/ 	.byte	0x03, 0x1b
        /*003e*/ 	.short	0x00ff


	//----- nvinfo : EIATTR_EXIT_INSTR_OFFSETS
	.align		4
        /*0040*/ 	.byte	0x04, 0x1c
        /*0042*/ 	.short	(.L_17 - .L_16)


	//   ....[0]....
.L_16:
        /*0044*/ 	.word	0x00000220


	//   ....[1]....
        /*0048*/ 	.word	0x00000240


	//----- nvinfo : EIATTR_REQNTID
	.align		4
.L_17:
        /*004c*/ 	.byte	0x04, 0x10
        /*004e*/ 	.short	(.L_19 - .L_18)
.L_18:
        /*0050*/ 	.word	0x00000080
        /*0054*/ 	.word	0x00000001
        /*0058*/ 	.word	0x00000001


	//----- nvinfo : EIATTR_CRS_STACK_SIZE
	.align		4
.L_19:
        /*005c*/ 	.byte	0x04, 0x1e
        /*005e*/ 	.short	(.L_21 - .L_20)
.L_20:
        /*0060*/ 	.word	0x00000000


	//----- nvinfo : EIATTR_CBANK_PARAM_SIZE
	.align		4
.L_21:
        /*0064*/ 	.byte	0x03, 0x19
        /*0066*/ 	.short	0x0014


	//----- nvinfo : EIATTR_PARAM_CBANK
	.align		4
        /*0068*/ 	.byte	0x04, 0x0a
        /*006a*/ 	.short	(.L_23 - .L_22)
	.align		4
.L_22:
        /*006c*/ 	.word	index@(.nv.constant0.triton_poi_fused_replication_pad1d_6)
        /*0070*/ 	.short	0x0210
        /*0072*/ 	.short	0x0014


	//----- nvinfo : EIATTR_SW_WAR
	.align		4
.L_23:
        /*0074*/ 	.byte	0x04, 0x36
        /*0076*/ 	.short	(.L_25 - .L_24)
.L_24:
        /*0078*/ 	.word	0x00000008
.L_25:


//--------------------- .nv.callgraph             --------------------------
	.section	.nv.callgraph,"",@"SHT_CUDA_CALLGRAPH"
	.align	4
	.sectionentsize	8
	.align		4
        /*0000*/ 	.word	0x00000000
	.align		4
        /*0004*/ 	.word	0xffffffff
	.align		4
        /*0008*/ 	.word	0x00000000
	.align		4
        /*000c*/ 	.word	0xfffffffe
	.align		4
        /*0010*/ 	.word	0x00000000
	.align		4
        /*0014*/ 	.word	0xfffffffd
	.align		4
        /*0018*/ 	.word	0x00000000
	.align		4
        /*001c*/ 	.word	0xfffffffc


//--------------------- .text.triton_poi_fused_replication_pad1d_6 --------------------------
	.section	.text.triton_poi_fused_replication_pad1d_6,"ax",@progbits
	.align	128
        .global         triton_poi_fused_replication_pad1d_6
        .type           triton_poi_fused_replication_pad1d_6,@function
        .size           triton_poi_fused_replication_pad1d_6,(.L_x_3 - triton_poi_fused_replication_pad1d_6)
        .other          triton_poi_fused_replication_pad1d_6,@"STO_CUDA_ENTRY STV_DEFAULT"
triton_poi_fused_replication_pad1d_6:
.text.triton_poi_fused_replication_pad1d_6:
[----:B------:R-:W0:Y:S02]  /*0000*/  LDC R1, c[0x0][0x28] ;  /* 0x00000a00ff017b82 */ /* 0x000e240000000800 */
[----:B------:R-:W1:Y:S01]  /*0010*/  S2R R2, SR_TID.X ;  /* 0x0000000000027919 */ /* 0x000e620000002100 */
[----:B------:R-:W2:Y:S01]  /*0020*/  LDC.64 R6, c[0x0][0x218] ;  /* 0x00008600ff067b82 */ /* 0x000ea20000000a00 */
[----:B------:R-:W-:Y:S01]  /*0030*/  ULDC.64 UR4, c[0x0][0x208] ;  /* 0x0000820000047ab9 */ /* 0x000fe20000000a00 */
[----:B------:R-:W-:Y:S01]  /*0040*/  BSSY B0, `(.L_x_0) ;  /* 0x000001d000007945 */ /* 0x000fe20003800000 */
[----:B------:R-:W3:Y:S01]  /*0050*/  S2R R3, SR_CTAID.X ;  /* 0x0000000000037919 */ /* 0x000ee20000002500 */
[----:B-1----:R-:W-:-:S05]  /*0060*/  LOP3.LUT R2, R2, 0x7f, RZ, 0xc0, !PT ;  /* 0x0000007f02027812 */ /* 0x002fca00078ec0ff */
[----:B---3--:R-:W-:Y:S02]  /*0070*/  IMAD R3, R3, 0x80, R2 ;  /* 0x0000008003037824 */ /* 0x008fe400078e0202 */
[----:B------:R-:W-:Y:S02]  /*0080*/  IMAD.MOV.U32 R2, RZ, RZ, RZ ;  /* 0x000000ffff027224 */ /* 0x000fe400078e00ff */
[----:B--2---:R-:W-:-:S04]  /*0090*/  IMAD.WIDE R6, R3, 0x4, R6 ;  /* 0x0000000403067825 */ /* 0x004fc800078e0206 */
[----:B------:R-:W-:-:S05]  /*00a0*/  IMAD.HI R0, R3, -0x6db6db6d, R2 ;  /* 0x9249249303007827 */ /* 0x000fca00078e0202 */
[----:B------:R-:W-:-:S04]  /*00b0*/  SHF.R.U32.HI R9, RZ, 0x1f, R0 ;  /* 0x0000001fff097819 */ /* 0x000fc80000011600 */
[CC--:B------:R-:W-:Y:S02]  /*00c0*/  LEA.HI.SX32 R2, R0.reuse, R9.reuse, 0x1e ;  /* 0x0000000900027211 */ /* 0x0c0fe400078ff2ff */
[----:B------:R-:W-:Y:S02]  /*00d0*/  LEA.HI.SX32 R0, R0, R9, 0x1c ;  /* 0x0000000900007211 */ /* 0x000fe400078fe2ff */
[C---:B------:R-:W-:Y:S01]  /*00e0*/  LEA.HI R8, R2.reuse, R2, RZ, 0x2 ;  /* 0x0000000202087211 */ /* 0x040fe200078f10ff */
[----:B------:R-:W-:-:S03]  /*00f0*/  IMAD R4, R2, -0x7, R3 ;  /* 0xfffffff902047824 */ /* 0x000fc600078e0203 */
[----:B------:R-:W-:Y:S02]  /*0100*/  LOP3.LUT R11, R8, 0xfffffffc, RZ, 0xc0, !PT ;  /* 0xfffffffc080b7812 */ /* 0x000fe400078ec0ff */
[C---:B------:R-:W-:Y:S01]  /*0110*/  ISETP.GT.AND P0, PT, R4.reuse, 0x2, PT ;  /* 0x000000020400780c */ /* 0x040fe20003f04270 */
[----:B------:R-:W-:Y:S02]  /*0120*/  VIADD R4, R4, 0xfffffffe ;  /* 0xfffffffe04047836 */ /* 0x000fe40000000000 */
[----:B------:R-:W-:-:S03]  /*0130*/  IMAD.IADD R11, R2, 0x1, -R11 ;  /* 0x00000001020b7824 */ /* 0x000fc600078e0a0b */
[----:B------:R-:W-:Y:S01]  /*0140*/  SEL R10, R4, RZ, P0 ;  /* 0x000000ff040a7207 */ /* 0x000fe20000000000 */
[----:B------:R-:W-:Y:S01]  /*0150*/  IMAD R11, R0, 0x8, R11 ;  /* 0x00000008000b7824 */ /* 0x000fe200078e020b */
[----:B------:R-:W1:Y:S02]  /*0160*/  LDC.64 R4, c[0x0][0x210] ;  /* 0x00008400ff047b82 */ /* 0x000e640000000a00 */
[----:B------:R-:W-:Y:S02]  /*0170*/  ISETP.GT.AND P0, PT, R10, RZ, PT ;  /* 0x000000ff0a00720c */ /* 0x000fe40003f04270 */
[----:B------:R-:W-:-:S04]  /*0180*/  VIMNMX R10, RZ, R10, PT ;  /* 0x0000000aff0a7248 */ /* 0x000fc80003fe0100 */
[----:B------:R-:W-:-:S07]  /*0190*/  IADD3 R2, R10, 0x1, RZ ;  /* 0x000000010a027810 */ /* 0x000fce0007ffe0ff */
[----:B------:R-:W-:Y:S01]  /*01a0*/  @!P0 IMAD.MOV R2, RZ, RZ, R10 ;  /* 0x000000ffff028224 */ /* 0x000fe200078e020a */
[----:B------:R-:W-:Y:S01]  /*01b0*/  ISETP.GE.AND P0, PT, R3, 0x70, PT ;  /* 0x000000700300780c */ /* 0x000fe20003f06270 */
[----:B------:R-:W-:-:S03]  /*01c0*/  IMAD.MOV.U32 R3, RZ, RZ, RZ ;  /* 0x000000ffff037224 */ /* 0x000fc600078e00ff */
[----:B------:R-:W-:-:S05]  /*01d0*/  LEA R11, R2, R11, 0x2 ;  /* 0x0000000b020b7211 */ /* 0x000fca00078e10ff */
[----:B-1----:R-:W-:-:S04]  /*01e0*/  IMAD.WIDE R4, R11, 0x4, R4 ;  /* 0x000000040b047825 */ /* 0x002fc800078e0204 */
[----:B------:R-:W-:Y:S05]  /*01f0*/  @P0 BRA `(.L_x_1) ;  /* 0x0000000000040947 */ /* 0x000fea0003800000 */
[----:B------:R1:W5:Y:S02]  /*0200*/  LDG.E.EL R3, desc[UR4][R4.64] ;  /* 0x0000000404037981 */ /* 0x000364000c2e1900 */
.L_x_1:
[----:B------:R-:W-:Y:S05]  /*0210*/  BSYNC B0 ;  /* 0x0000000000007941 */ /* 0x000fea0003800000 */
.L_x_0:
[----:B------:R-:W-:Y:S05]  /*0220*/  @P0 EXIT ;  /* 0x000000000000094d */ /* 0x000fea0003800000 */
[----:B-----5:R-:W-:Y:S01]  /*0230*/  STG.E desc[UR4][R6.64], R3 ;  /* 0x0000000306007986 */ /* 0x020fe2000c101904 */
[----:B------:R-:W-:Y:S05]  /*0240*/  EXIT ;  /* 0x000000000000794d */ /* 0x000fea0003800000 */
.L_x_2:
[----:B------:R-:W-:-:S00]  /*0250*/  BRA `(.L_x_2) ;  /* 0xfffffffc00fc7947 */ /* 0x000fc0000383ffff */
[----:B------:R-:W-:-:S00]  /*0260*/  NOP ;  /* 0x0000000000007918 */ /* 0x000fc00000000000 */
        /* <DEDUP_REMOVED lines=9> */
.L_x_3:


//--------------------- .nv.constant0.triton_poi_fused_replication_pad1d_6 --------------------------
	.section	.nv.constant0.triton_poi_fused_replication_pad1d_6,"a",@progbits
	.sectionflags	@""
	.align	4
.nv.constant0.triton_poi_fused_replication_pad1d_6:
	.zero		548
